//
// Generated by NVIDIA NVVM Compiler
//
// Compiler Build ID: CL-36424714
// Cuda compilation tools, release 13.0, V13.0.88
// Based on NVVM 20.0.0
//

.version 9.0
.target sm_100
.address_size 64

	// .globl	_Z11convolutionPdS_S_iiiiiiii

.visible .entry _Z11convolutionPdS_S_iiiiiiii(
	.param .u64 .ptr .align 1 _Z11convolutionPdS_S_iiiiiiii_param_0,
	.param .u64 .ptr .align 1 _Z11convolutionPdS_S_iiiiiiii_param_1,
	.param .u64 .ptr .align 1 _Z11convolutionPdS_S_iiiiiiii_param_2,
	.param .u32 _Z11convolutionPdS_S_iiiiiiii_param_3,
	.param .u32 _Z11convolutionPdS_S_iiiiiiii_param_4,
	.param .u32 _Z11convolutionPdS_S_iiiiiiii_param_5,
	.param .u32 _Z11convolutionPdS_S_iiiiiiii_param_6,
	.param .u32 _Z11convolutionPdS_S_iiiiiiii_param_7,
	.param .u32 _Z11convolutionPdS_S_iiiiiiii_param_8,
	.param .u32 _Z11convolutionPdS_S_iiiiiiii_param_9,
	.param .u32 _Z11convolutionPdS_S_iiiiiiii_param_10
)
{
	.reg .pred 	%p<17>;
	.reg .b32 	%r<70>;
	.reg .b64 	%rd<27>;
	.reg .b64 	%fd<71>;

	ld.param.u64 	%rd7, [_Z11convolutionPdS_S_iiiiiiii_param_0];
	ld.param.u64 	%rd6, [_Z11convolutionPdS_S_iiiiiiii_param_1];
	ld.param.u64 	%rd8, [_Z11convolutionPdS_S_iiiiiiii_param_2];
	ld.param.u32 	%r27, [_Z11convolutionPdS_S_iiiiiiii_param_4];
	ld.param.u32 	%r28, [_Z11convolutionPdS_S_iiiiiiii_param_5];
	ld.param.u32 	%r29, [_Z11convolutionPdS_S_iiiiiiii_param_7];
	ld.param.u32 	%r30, [_Z11convolutionPdS_S_iiiiiiii_param_8];
	ld.param.u32 	%r33, [_Z11convolutionPdS_S_iiiiiiii_param_9];
	ld.param.u32 	%r32, [_Z11convolutionPdS_S_iiiiiiii_param_10];
	cvta.to.global.u64 	%rd1, %rd8;
	cvta.to.global.u64 	%rd2, %rd7;
	mov.u32 	%r34, %ctaid.x;
	mov.u32 	%r35, %ntid.x;
	mov.u32 	%r36, %tid.x;
	mad.lo.s32 	%r1, %r34, %r35, %r36;
	mov.u32 	%r37, %ctaid.y;
	mov.u32 	%r38, %ntid.y;
	mov.u32 	%r39, %tid.y;
	mad.lo.s32 	%r40, %r37, %r38, %r39;
	setp.ge.s32 	%p1, %r1, %r32;
	setp.ge.s32 	%p2, %r40, %r33;
	or.pred  	%p3, %p1, %p2;
	setp.lt.s32 	%p4, %r28, 1;
	or.pred  	%p5, %p3, %p4;
	@%p5 bra 	$L__BB0_17;
	mov.u32 	%r41, %ctaid.z;
	cvta.to.global.u64 	%rd9, %rd6;
	mul.lo.s32 	%r3, %r28, %r41;
	mad.lo.s32 	%r42, %r33, %r41, %r40;
	mad.lo.s32 	%r43, %r42, %r32, %r1;
	mul.wide.s32 	%rd10, %r43, 8;
	add.s64 	%rd3, %rd9, %rd10;
	min.s32 	%r44, %r29, %r30;
	setp.lt.s32 	%p6, %r44, 1;
	@%p6 bra 	$L__BB0_17;
	and.b32  	%r4, %r30, 7;
	ld.global.f64 	%fd69, [%rd3];
	and.b32  	%r5, %r30, 2147483640;
	add.s64 	%rd4, %rd2, 32;
	add.s64 	%rd5, %rd1, 32;
	mov.b32 	%r62, 0;
$L__BB0_3:
	ld.param.u32 	%r61, [_Z11convolutionPdS_S_iiiiiiii_param_3];
	mad.lo.s32 	%r7, %r62, %r61, %r40;
	add.s32 	%r47, %r62, %r3;
	mul.lo.s32 	%r8, %r47, %r29;
	mov.b32 	%r63, 0;
$L__BB0_4:
	setp.lt.u32 	%p7, %r30, 8;
	add.s32 	%r49, %r7, %r63;
	mad.lo.s32 	%r10, %r49, %r27, %r1;
	add.s32 	%r50, %r8, %r63;
	mul.lo.s32 	%r11, %r50, %r30;
	mov.b32 	%r68, 0;
	@%p7 bra 	$L__BB0_7;
	and.b32  	%r51, %r30, 2147483640;
	neg.s32 	%r66, %r51;
	mov.u32 	%r64, %r11;
	mov.u32 	%r65, %r10;
$L__BB0_6:
	.pragma "nounroll";
	mul.wide.s32 	%rd11, %r65, 8;
	add.s64 	%rd12, %rd4, %rd11;
	mul.wide.s32 	%rd13, %r64, 8;
	add.s64 	%rd14, %rd5, %rd13;
	ld.global.f64 	%fd18, [%rd12+-32];
	ld.global.f64 	%fd19, [%rd14+-32];
	fma.rn.f64 	%fd20, %fd18, %fd19, %fd69;
	st.global.f64 	[%rd3], %fd20;
	ld.global.f64 	%fd21, [%rd12+-24];
	ld.global.f64 	%fd22, [%rd14+-24];
	fma.rn.f64 	%fd23, %fd21, %fd22, %fd20;
	st.global.f64 	[%rd3], %fd23;
	ld.global.f64 	%fd24, [%rd12+-16];
	ld.global.f64 	%fd25, [%rd14+-16];
	fma.rn.f64 	%fd26, %fd24, %fd25, %fd23;
	st.global.f64 	[%rd3], %fd26;
	ld.global.f64 	%fd27, [%rd12+-8];
	ld.global.f64 	%fd28, [%rd14+-8];
	fma.rn.f64 	%fd29, %fd27, %fd28, %fd26;
	st.global.f64 	[%rd3], %fd29;
	ld.global.f64 	%fd30, [%rd12];
	ld.global.f64 	%fd31, [%rd14];
	fma.rn.f64 	%fd32, %fd30, %fd31, %fd29;
	st.global.f64 	[%rd3], %fd32;
	ld.global.f64 	%fd33, [%rd12+8];
	ld.global.f64 	%fd34, [%rd14+8];
	fma.rn.f64 	%fd35, %fd33, %fd34, %fd32;
	st.global.f64 	[%rd3], %fd35;
	ld.global.f64 	%fd36, [%rd12+16];
	ld.global.f64 	%fd37, [%rd14+16];
	fma.rn.f64 	%fd38, %fd36, %fd37, %fd35;
	st.global.f64 	[%rd3], %fd38;
	ld.global.f64 	%fd39, [%rd12+24];
	ld.global.f64 	%fd40, [%rd14+24];
	fma.rn.f64 	%fd69, %fd39, %fd40, %fd38;
	st.global.f64 	[%rd3], %fd69;
	add.s32 	%r66, %r66, 8;
	add.s32 	%r65, %r65, 8;
	add.s32 	%r64, %r64, 8;
	setp.ne.s32 	%p8, %r66, 0;
	mov.u32 	%r68, %r5;
	@%p8 bra 	$L__BB0_6;
$L__BB0_7:
	setp.eq.s32 	%p9, %r4, 0;
	@%p9 bra 	$L__BB0_15;
	add.s32 	%r52, %r4, -1;
	setp.lt.u32 	%p10, %r52, 3;
	@%p10 bra 	$L__BB0_10;
	add.s32 	%r53, %r10, %r68;
	mul.wide.s32 	%rd15, %r53, 8;
	add.s64 	%rd16, %rd2, %rd15;
	ld.global.f64 	%fd41, [%rd16];
	add.s32 	%r54, %r68, %r11;
	mul.wide.s32 	%rd17, %r54, 8;
	add.s64 	%rd18, %rd1, %rd17;
	ld.global.f64 	%fd42, [%rd18];
	fma.rn.f64 	%fd43, %fd41, %fd42, %fd69;
	st.global.f64 	[%rd3], %fd43;
	ld.global.f64 	%fd44, [%rd16+8];
	ld.global.f64 	%fd45, [%rd18+8];
	fma.rn.f64 	%fd46, %fd44, %fd45, %fd43;
	st.global.f64 	[%rd3], %fd46;
	ld.global.f64 	%fd47, [%rd16+16];
	ld.global.f64 	%fd48, [%rd18+16];
	fma.rn.f64 	%fd49, %fd47, %fd48, %fd46;
	st.global.f64 	[%rd3], %fd49;
	ld.global.f64 	%fd50, [%rd16+24];
	ld.global.f64 	%fd51, [%rd18+24];
	fma.rn.f64 	%fd69, %fd50, %fd51, %fd49;
	st.global.f64 	[%rd3], %fd69;
	add.s32 	%r68, %r68, 4;
$L__BB0_10:
	and.b32  	%r55, %r30, 3;
	setp.eq.s32 	%p11, %r55, 0;
	@%p11 bra 	$L__BB0_15;
	setp.eq.s32 	%p12, %r55, 1;
	@%p12 bra 	$L__BB0_13;
	add.s32 	%r56, %r10, %r68;
	mul.wide.s32 	%rd19, %r56, 8;
	add.s64 	%rd20, %rd2, %rd19;
	ld.global.f64 	%fd52, [%rd20];
	add.s32 	%r57, %r68, %r11;
	mul.wide.s32 	%rd21, %r57, 8;
	add.s64 	%rd22, %rd1, %rd21;
	ld.global.f64 	%fd53, [%rd22];
	fma.rn.f64 	%fd54, %fd52, %fd53, %fd69;
	st.global.f64 	[%rd3], %fd54;
	ld.global.f64 	%fd55, [%rd20+8];
	ld.global.f64 	%fd56, [%rd22+8];
	fma.rn.f64 	%fd69, %fd55, %fd56, %fd54;
	st.global.f64 	[%rd3], %fd69;
	add.s32 	%r68, %r68, 2;
$L__BB0_13:
	and.b32  	%r58, %r30, 1;
	setp.eq.b32 	%p13, %r58, 1;
	not.pred 	%p14, %p13;
	@%p14 bra 	$L__BB0_15;
	add.s32 	%r59, %r10, %r68;
	mul.wide.s32 	%rd23, %r59, 8;
	add.s64 	%rd24, %rd2, %rd23;
	ld.global.f64 	%fd57, [%rd24];
	add.s32 	%r60, %r68, %r11;
	mul.wide.s32 	%rd25, %r60, 8;
	add.s64 	%rd26, %rd1, %rd25;
	ld.global.f64 	%fd58, [%rd26];
	fma.rn.f64 	%fd69, %fd57, %fd58, %fd69;
	st.global.f64 	[%rd3], %fd69;
$L__BB0_15:
	add.s32 	%r63, %r63, 1;
	setp.ne.s32 	%p15, %r63, %r29;
	@%p15 bra 	$L__BB0_4;
	add.s32 	%r62, %r62, 1;
	setp.ne.s32 	%p16, %r62, %r28;
	@%p16 bra 	$L__BB0_3;
$L__BB0_17:
	ret;

}


// ===== COMPILED SASS (sm_100) =====

	.target	sm_100

	.elftype	@"ET_EXEC"


//--------------------- .note.nv.tkinfo           --------------------------
	.section	.note.nv.tkinfo,"",@"SHT_NOTE"
	.sectionflags	@"SHF_NOTE_NV_TKINFO"
	.tkinfo
        /*0018*/ 	.word	0x00000002
        /*0030*/ 	.string	""
        /*0030*/ 	.string	"ptxas"
        /*0030*/ 	.string	"Cuda compilation tools, release 13.0, V13.0.88"
        /*0030*/ 	.string	"Build cuda_13.0.r13.0/compiler.36424714_0"
        /*0030*/ 	.string	"-arch sm_100 -m 64 "



//--------------------- .note.nv.cuinfo           --------------------------
	.section	.note.nv.cuinfo,"",@"SHT_NOTE"
	.sectionflags	@"SHF_NOTE_NV_CUINFO"
        /*0018*/ 	.short	0x0002
        /*001a*/ 	.short	0x0064
        /*001c*/ 	.short	0x0082
	.zero		2


//--------------------- .nv.info                  --------------------------
	.section	.nv.info,"",@"SHT_CUDA_INFO"
	.align	4


	//----- nvinfo : EIATTR_REGCOUNT
	.align		4
        /*0000*/ 	.byte	0x04, 0x2f
        /*0002*/ 	.short	(.L_1 - .L_0)
	.align		4
.L_0:
        /*0004*/ 	.word	index@(_Z11convolutionPdS_S_iiiiiiii)
        /*0008*/ 	.word	0x00000020


	//----- nvinfo : EIATTR_FRAME_SIZE
	.align		4
.L_1:
        /*000c*/ 	.byte	0x04, 0x11
        /*000e*/ 	.short	(.L_3 - .L_2)
	.align		4
.L_2:
        /*0010*/ 	.word	index@(_Z11convolutionPdS_S_iiiiiiii)
        /*0014*/ 	.word	0x00000000


	//----- nvinfo : EIATTR_MIN_STACK_SIZE
	.align		4
.L_3:
        /*0018*/ 	.byte	0x04, 0x12
        /*001a*/ 	.short	(.L_5 - .L_4)
	.align		4
.L_4:
        /*001c*/ 	.word	index@(_Z11convolutionPdS_S_iiiiiiii)
        /*0020*/ 	.word	0x00000000
.L_5:


//--------------------- .nv.compat                --------------------------
	.section	.nv.compat,"",@"SHT_CUDA_COMPAT_INFO"
	.align	4
        /*0000*/ 	.byte	0x02, 0x09, 0x00, 0x00, 0x02, 0x02, 0x01, 0x00, 0x02, 0x05, 0x05, 0x00, 0x03, 0x07, 0x01, 0x01
        /*0010*/ 	.byte	0x02, 0x03, 0x00, 0x00, 0x02, 0x06, 0x01, 0x00, 0x04, 0x0b, 0x08, 0x00, 0x01, 0x00, 0x00, 0x00
        /*0020*/ 	.byte	0x00, 0x00, 0x00, 0x00


//--------------------- .nv.info._Z11convolutionPdS_S_iiiiiiii --------------------------
	.section	.nv.info._Z11convolutionPdS_S_iiiiiiii,"",@"SHT_CUDA_INFO"
	.sectionflags	@""
	.align	4


	//----- nvinfo : EIATTR_CUDA_API_VERSION
	.align		4
        /*0000*/ 	.byte	0x04, 0x37
        /*0002*/ 	.short	(.L_7 - .L_6)
.L_6:
        /*0004*/ 	.word	0x00000082


	//----- nvinfo : EIATTR_KPARAM_INFO
	.align		4
.L_7:
        /*0008*/ 	.byte	0x04, 0x17
        /*000a*/ 	.short	(.L_9 - .L_8)
.L_8:
        /*000c*/ 	.word	0x00000000
        /*0010*/ 	.short	0x000a
        /*0012*/ 	.short	0x0034
        /*0014*/ 	.byte	0x00, 0xf0, 0x11, 0x00


	//----- nvinfo : EIATTR_KPARAM_INFO
	.align		4
.L_9:
        /*0018*/ 	.byte	0x04, 0x17
        /*001a*/ 	.short	(.L_11 - .L_10)
.L_10:
        /*001c*/ 	.word	0x00000000
        /*0020*/ 	.short	0x0009
        /*0022*/ 	.short	0x0030
        /*0024*/ 	.byte	0x00, 0xf0, 0x11, 0x00


	//----- nvinfo : EIATTR_KPARAM_INFO
	.align		4
.L_11:
        /*0028*/ 	.byte	0x04, 0x17
        /*002a*/ 	.short	(.L_13 - .L_12)
.L_12:
        /*002c*/ 	.word	0x00000000
        /*0030*/ 	.short	0x0008
        /*0032*/ 	.short	0x002c
        /*0034*/ 	.byte	0x00, 0xf0, 0x11, 0x00


	//----- nvinfo : EIATTR_KPARAM_INFO
	.align		4
.L_13:
        /*0038*/ 	.byte	0x04, 0x17
        /*003a*/ 	.short	(.L_15 - .L_14)
.L_14:
        /*003c*/ 	.word	0x00000000
        /*0040*/ 	.short	0x0007
        /*0042*/ 	.short	0x0028
        /*0044*/ 	.byte	0x00, 0xf0, 0x11, 0x00


	//----- nvinfo : EIATTR_KPARAM_INFO
	.align		4
.L_15:
        /*0048*/ 	.byte	0x04, 0x17
        /*004a*/ 	.short	(.L_17 - .L_16)
.L_16:
        /*004c*/ 	.word	0x00000000
        /*0050*/ 	.short	0x0006
        /*0052*/ 	.short	0x0024
        /*0054*/ 	.byte	0x00, 0xf0, 0x11, 0x00


	//----- nvinfo : EIATTR_KPARAM_INFO
	.align		4
.L_17:
        /*0058*/ 	.byte	0x04, 0x17
        /*005a*/ 	.short	(.L_19 - .L_18)
.L_18:
        /*005c*/ 	.word	0x00000000
        /*0060*/ 	.short	0x0005
        /*0062*/ 	.short	0x0020
        /*0064*/ 	.byte	0x00, 0xf0, 0x11, 0x00


	//----- nvinfo : EIATTR_KPARAM_INFO
	.align		4
.L_19:
        /*0068*/ 	.byte	0x04, 0x17
        /*006a*/ 	.short	(.L_21 - .L_20)
.L_20:
        /*006c*/ 	.word	0x00000000
        /*0070*/ 	.short	0x0004
        /*0072*/ 	.short	0x001c
        /*0074*/ 	.byte	0x00, 0xf0, 0x11, 0x00


	//----- nvinfo : EIATTR_KPARAM_INFO
	.align		4
.L_21:
        /*0078*/ 	.byte	0x04, 0x17
        /*007a*/ 	.short	(.L_23 - .L_22)
.L_22:
        /*007c*/ 	.word	0x00000000
        /*0080*/ 	.short	0x0003
        /*0082*/ 	.short	0x0018
        /*0084*/ 	.byte	0x00, 0xf0, 0x11, 0x00


	//----- nvinfo : EIATTR_KPARAM_INFO
	.align		4
.L_23:
        /*0088*/ 	.byte	0x04, 0x17
        /*008a*/ 	.short	(.L_25 - .L_24)
.L_24:
        /*008c*/ 	.word	0x00000000
        /*0090*/ 	.short	0x0002
        /*0092*/ 	.short	0x0010
        /*0094*/ 	.byte	0x00, 0xf5, 0x21, 0x00


	//----- nvinfo : EIATTR_KPARAM_INFO
	.align		4
.L_25:
        /*0098*/ 	.byte	0x04, 0x17
        /*009a*/ 	.short	(.L_27 - .L_26)
.L_26:
        /*009c*/ 	.word	0x00000000
        /*00a0*/ 	.short	0x0001
        /*00a2*/ 	.short	0x0008
        /*00a4*/ 	.byte	0x00, 0xf5, 0x21, 0x00


	//----- nvinfo : EIATTR_KPARAM_INFO
	.align		4
.L_27:
        /*00a8*/ 	.byte	0x04, 0x17
        /*00aa*/ 	.short	(.L_29 - .L_28)
.L_28:
        /*00ac*/ 	.word	0x00000000
        /*00b0*/ 	.short	0x0000
        /*00b2*/ 	.short	0x0000
        /*00b4*/ 	.byte	0x00, 0xf5, 0x21, 0x00


	//----- nvinfo : EIATTR_SPARSE_MMA_MASK
	.align		4
.L_29:
        /*00b8*/ 	.byte	0x03, 0x50
        /*00ba*/ 	.short	0x0000


	//----- nvinfo : EIATTR_MAXREG_COUNT
	.align		4
        /*00bc*/ 	.byte	0x03, 0x1b
        /*00be*/ 	.short	0x00ff


	//----- nvinfo : EIATTR_MERCURY_ISA_VERSION
	.align		4
        /*00c0*/ 	.byte	0x03, 0x5f
        /*00c2*/ 	.short	0x0101


	//----- nvinfo : EIATTR_VRC_CTA_INIT_COUNT
	.align		4
        /*00c4*/ 	.byte	0x02, 0x4a
	.zero		1
	.zero		1


	//----- nvinfo : EIATTR_EXIT_INSTR_OFFSETS
	.align		4
        /*00c8*/ 	.byte	0x04, 0x1c
        /*00ca*/ 	.short	(.L_31 - .L_30)


	//   ....[0]....
.L_30:
        /*00cc*/ 	.word	0x000000e0


	//   ....[1]....
        /*00d0*/ 	.word	0x00000160


	//   ....[2]....
        /*00d4*/ 	.word	0x000009f0


	//----- nvinfo : EIATTR_CBANK_PARAM_SIZE
	.align		4
.L_31:
        /*00d8*/ 	.byte	0x03, 0x19
        /*00da*/ 	.short	0x0038


	//----- nvinfo : EIATTR_PARAM_CBANK
	.align		4
        /*00dc*/ 	.byte	0x04, 0x0a
        /*00de*/ 	.short	(.L_33 - .L_32)
	.align		4
.L_32:
        /*00e0*/ 	.word	index@(.nv.constant0._Z11convolutionPdS_S_iiiiiiii)
        /*00e4*/ 	.short	0x0380
        /*00e6*/ 	.short	0x0038


	//----- nvinfo : EIATTR_SW_WAR
	.align		4
.L_33:
        /*00e8*/ 	.byte	0x04, 0x36
        /*00ea*/ 	.short	(.L_35 - .L_34)
.L_34:
        /*00ec*/ 	.word	0x00000008
.L_35:


//--------------------- .nv.callgraph             --------------------------
	.section	.nv.callgraph,"",@"SHT_CUDA_CALLGRAPH"
	.align	4
	.sectionentsize	8
	.align		4
        /*0000*/ 	.word	0x00000000
	.align		4
        /*0004*/ 	.word	0xffffffff
	.align		4
        /*0008*/ 	.word	0x00000000
	.align		4
        /*000c*/ 	.word	0xfffffffe
	.align		4
        /*0010*/ 	.word	0x00000000
	.align		4
        /*0014*/ 	.word	0xfffffffd
	.align		4
        /*0018*/ 	.word	0x00000000
	.align		4
        /*001c*/ 	.word	0xfffffffc


//--------------------- .text._Z11convolutionPdS_S_iiiiiiii --------------------------
	.section	.text._Z11convolutionPdS_S_iiiiiiii,"ax",@progbits
	.align	128
        .global         _Z11convolutionPdS_S_iiiiiiii
        .type           _Z11convolutionPdS_S_iiiiiiii,@function
        .size           _Z11convolutionPdS_S_iiiiiiii,(.L_x_7 - _Z11convolutionPdS_S_iiiiiiii)
        .other          _Z11convolutionPdS_S_iiiiiiii,@"STO_CUDA_ENTRY STV_DEFAULT"
_Z11convolutionPdS_S_iiiiiiii:
.text._Z11convolutionPdS_S_iiiiiiii:
[----:B------:R-:W-:Y:S01]  /*0000*/  LDC R1, c[0x0][0x37c] ;  /* 0x0000df00ff017b82 */ /* 0x000fe20000000800 */
[----:B------:R-:W0:Y:S07]  /*0010*/  S2R R2, SR_TID.Y ;  /* 0x0000000000027919 */ /* 0x000e2e0000002200 */
[----:B------:R-:W1:Y:S01]  /*0020*/  LDC R5, c[0x0][0x360] ;  /* 0x0000d800ff057b82 */ /* 0x000e620000000800 */
[----:B------:R-:W2:Y:S01]  /*0030*/  LDCU.64 UR6, c[0x0][0x3b0] ;  /* 0x00007600ff0677ac */ /* 0x000ea20008000a00 */
[----:B------:R-:W1:Y:S06]  /*0040*/  S2R R0, SR_TID.X ;  /* 0x0000000000007919 */ /* 0x000e6c0000002100 */
[----:B------:R-:W0:Y:S08]  /*0050*/  S2UR UR5, SR_CTAID.Y ;  /* 0x00000000000579c3 */ /* 0x000e300000002600 */
[----:B------:R-:W0:Y:S08]  /*0060*/  LDC R7, c[0x0][0x364] ;  /* 0x0000d900ff077b82 */ /* 0x000e300000000800 */
[----:B------:R-:W1:Y:S08]  /*0070*/  S2UR UR4, SR_CTAID.X ;  /* 0x00000000000479c3 */ /* 0x000e700000002500 */
[----:B------:R-:W3:Y:S01]  /*0080*/  LDC R3, c[0x0][0x3a0] ;  /* 0x0000e800ff037b82 */ /* 0x000ee20000000800 */
[----:B0-----:R-:W-:-:S05]  /*0090*/  IMAD R7, R7, UR5, R2 ;  /* 0x0000000507077c24 */ /* 0x001fca000f8e0202 */
[----:B--2---:R-:W-:Y:S01]  /*00a0*/  ISETP.GE.AND P0, PT, R7, UR6, PT ;  /* 0x0000000607007c0c */ /* 0x004fe2000bf06270 */
[----:B-1----:R-:W-:-:S05]  /*00b0*/  IMAD R5, R5, UR4, R0 ;  /* 0x0000000405057c24 */ /* 0x002fca000f8e0200 */
[----:B------:R-:W-:-:S04]  /*00c0*/  ISETP.GE.OR P0, PT, R5, UR7, P0 ;  /* 0x0000000705007c0c */ /* 0x000fc80008706670 */
[----:B---3--:R-:W-:-:S13]  /*00d0*/  ISETP.LT.OR P0, PT, R3, 0x1, P0 ;  /* 0x000000010300780c */ /* 0x008fda0000701670 */
[----:B------:R-:W-:Y:S05]  /*00e0*/  @P0 EXIT ;  /* 0x000000000000094d */ /* 0x000fea0003800000 */
[----:B------:R-:W0:Y:S01]  /*00f0*/  LDC.64 R8, c[0x0][0x3a8] ;  /* 0x0000ea00ff087b82 */ /* 0x000e220000000a00 */
[----:B------:R-:W1:Y:S07]  /*0100*/  S2R R4, SR_CTAID.Z ;  /* 0x0000000000047919 */ /* 0x000e6e0000002700 */
[----:B------:R-:W2:Y:S01]  /*0110*/  LDC.64 R10, c[0x0][0x388] ;  /* 0x0000e200ff0a7b82 */ /* 0x000ea20000000a00 */
[----:B0-----:R-:W-:-:S04]  /*0120*/  VIMNMX R0, PT, PT, R8, R9, PT ;  /* 0x0000000908007248 */ /* 0x001fc80003fe0100 */
[----:B------:R-:W-:Y:S01]  /*0130*/  ISETP.GE.AND P0, PT, R0, 0x1, PT ;  /* 0x000000010000780c */ /* 0x000fe20003f06270 */
[----:B-1----:R-:W-:-:S04]  /*0140*/  IMAD R0, R4, UR6, R7 ;  /* 0x0000000604007c24 */ /* 0x002fc8000f8e0207 */
[----:B------:R-:W-:-:S08]  /*0150*/  IMAD R3, R0, UR7, R5 ;  /* 0x0000000700037c24 */ /* 0x000fd0000f8e0205 */
[----:B--2---:R-:W-:Y:S05]  /*0160*/  @!P0 EXIT ;  /* 0x000000000000894d */ /* 0x004fea0003800000 */
[----:B------:R-:W0:Y:S01]  /*0170*/  LDCU.64 UR10, c[0x0][0x358] ;  /* 0x00006b00ff0a77ac */ /* 0x000e220008000a00 */
[----:B------:R-:W-:Y:S01]  /*0180*/  IMAD.WIDE R10, R3, 0x8, R10 ;  /* 0x00000008030a7825 */ /* 0x000fe200078e020a */
[----:B------:R-:W1:Y:S01]  /*0190*/  LDCU.64 UR8, c[0x0][0x380] ;  /* 0x00007000ff0877ac */ /* 0x000e620008000a00 */
[----:B------:R-:W2:Y:S03]  /*01a0*/  LDCU.64 UR6, c[0x0][0x390] ;  /* 0x00007200ff0677ac */ /* 0x000ea60008000a00 */
[----:B0-----:R0:W5:Y:S01]  /*01b0*/  LDG.E.64 R18, desc[UR10][R10.64] ;  /* 0x0000000a0a127981 */ /* 0x001162000c1e1b00 */
[----:B------:R-:W-:Y:S01]  /*01c0*/  LOP3.LUT R2, R9, 0x7, RZ, 0xc0, !PT ;  /* 0x0000000709027812 */ /* 0x000fe200078ec0ff */
[----:B------:R-:W-:Y:S01]  /*01d0*/  UMOV UR4, URZ ;  /* 0x000000ff00047c82 */ /* 0x000fe20008000000 */
[----:B-1----:R-:W-:Y:S02]  /*01e0*/  UIADD3 UR8, UP0, UPT, UR8, 0x20, URZ ;  /* 0x0000002008087890 */ /* 0x002fe4000ff1e0ff */
[----:B--2---:R-:W-:-:S02]  /*01f0*/  UIADD3 UR6, UP1, UPT, UR6, 0x20, URZ ;  /* 0x0000002006067890 */ /* 0x004fc4000ff3e0ff */
[----:B------:R-:W-:Y:S02]  /*0200*/  UIADD3.X UR9, UPT, UPT, URZ, UR9, URZ, UP0, !UPT ;  /* 0x00000009ff097290 */ /* 0x000fe400087fe4ff */
[----:B------:R-:W-:-:S12]  /*0210*/  UIADD3.X UR7, UPT, UPT, URZ, UR7, URZ, UP1, !UPT ;  /* 0x00000007ff077290 */ /* 0x000fd80008ffe4ff */
.L_x_5:
[----:B-1----:R-:W1:Y:S01]  /*0220*/  LDC R0, c[0x0][0x398] ;  /* 0x0000e600ff007b82 */ /* 0x002e620000000800 */
[----:B------:R-:W-:-:S07]  /*0230*/  UMOV UR5, URZ ;  /* 0x000000ff00057c82 */ /* 0x000fce0008000000 */
[----:B--2---:R-:W2:Y:S01]  /*0240*/  LDC R9, c[0x0][0x3a0] ;  /* 0x0000e800ff097b82 */ /* 0x004ea20000000800 */
[----:B-1----:R-:W-:Y:S02]  /*0250*/  IMAD R0, R0, UR4, R7 ;  /* 0x0000000400007c24 */ /* 0x002fe4000f8e0207 */
[----:B--2---:R-:W-:Y:S01]  /*0260*/  IMAD R3, R4, R9, UR4 ;  /* 0x0000000404037e24 */ /* 0x004fe2000f8e0209 */
[----:B------:R-:W-:-:S06]  /*0270*/  UIADD3 UR4, UPT, UPT, UR4, 0x1, URZ ;  /* 0x0000000104047890 */ /* 0x000fcc000fffe0ff */
[----:B---3--:R-:W-:-:S13]  /*0280*/  ISETP.NE.AND P0, PT, R9, UR4, PT ;  /* 0x0000000409007c0c */ /* 0x008fda000bf05270 */
.L_x_4:
[----:B-1----:R-:W1:Y:S01]  /*0290*/  LDC.64 R8, c[0x0][0x3a8] ;  /* 0x0000ea00ff087b82 */ /* 0x002e620000000a00 */
[----:B--2---:R-:W2:Y:S01]  /*02a0*/  LDCU UR12, c[0x0][0x39c] ;  /* 0x00007380ff0c77ac */ /* 0x004ea20008000800 */
[----:B------:R-:W-:Y:S01]  /*02b0*/  IADD3 R6, PT, PT, R0, UR5, RZ ;  /* 0x0000000500067c10 */ /* 0x000fe2000fffe0ff */
[----:B------:R-:W-:Y:S01]  /*02c0*/  HFMA2 R23, -RZ, RZ, 0, 0 ;  /* 0x00000000ff177431 */ /* 0x000fe200000001ff */
[----:B-1----:R-:W-:Y:S01]  /*02d0*/  ISETP.GE.U32.AND P2, PT, R9, 0x8, PT ;  /* 0x000000080900780c */ /* 0x002fe20003f46070 */
[----:B------:R-:W-:Y:S01]  /*02e0*/  IMAD R22, R3, R8, UR5 ;  /* 0x0000000503167e24 */ /* 0x000fe2000f8e0208 */
[----:B------:R-:W-:-:S03]  /*02f0*/  UIADD3 UR5, UPT, UPT, UR5, 0x1, URZ ;  /* 0x0000000105057890 */ /* 0x000fc6000fffe0ff */
[----:B------:R-:W-:-:S03]  /*0300*/  IMAD R22, R22, R9, RZ ;  /* 0x0000000916167224 */ /* 0x000fc600078e02ff */
[----:B------:R-:W-:Y:S01]  /*0310*/  ISETP.NE.AND P1, PT, R8, UR5, PT ;  /* 0x0000000508007c0c */ /* 0x000fe2000bf25270 */
[----:B--2---:R-:W-:-:S04]  /*0320*/  IMAD R8, R6, UR12, R5 ;  /* 0x0000000c06087c24 */ /* 0x004fc8000f8e0205 */
[----:B---3--:R-:W-:Y:S08]  /*0330*/  @!P2 BRA `(.L_x_0) ;  /* 0x0000000000bca947 */ /* 0x008ff00003800000 */
[----:B------:R-:W-:Y:S01]  /*0340*/  LOP3.LUT R23, R9, 0x7ffffff8, RZ, 0xc0, !PT ;  /* 0x7ffffff809177812 */ /* 0x000fe200078ec0ff */
[----:B------:R-:W-:Y:S01]  /*0350*/  IMAD.MOV.U32 R25, RZ, RZ, R22 ;  /* 0x000000ffff197224 */ /* 0x000fe200078e0016 */
[----:B------:R-:W-:-:S03]  /*0360*/  MOV R24, R8 ;  /* 0x0000000800187202 */ /* 0x000fc60000000f00 */
[----:B------:R-:W-:-:S07]  /*0370*/  IMAD.MOV R6, RZ, RZ, -R23 ;  /* 0x000000ffff067224 */ /* 0x000fce00078e0a17 */
.L_x_1:
[----:B------:R-:W-:Y:S01]  /*0380*/  MOV R12, UR8 ;  /* 0x00000008000c7c02 */ /* 0x000fe20008000f00 */
[----:B------:R-:W-:Y:S01]  /*0390*/  IMAD.U32 R13, RZ, RZ, UR9 ;  /* 0x00000009ff0d7e24 */ /* 0x000fe2000f8e00ff */
[----:B------:R-:W-:Y:S01]  /*03a0*/  MOV R14, UR6 ;  /* 0x00000006000e7c02 */ /* 0x000fe20008000f00 */
[----:B------:R-:W-:Y:S02]  /*03b0*/  IMAD.U32 R15, RZ, RZ, UR7 ;  /* 0x00000007ff0f7e24 */ /* 0x000fe4000f8e00ff */
[----:B------:R-:W-:-:S04]  /*03c0*/  IMAD.WIDE R12, R24, 0x8, R12 ;  /* 0x00000008180c7825 */ /* 0x000fc800078e020c */
[----:B------:R-:W-:Y:S01]  /*03d0*/  IMAD.WIDE R14, R25, 0x8, R14 ;  /* 0x00000008190e7825 */ /* 0x000fe200078e020e */
[----:B-1----:R-:W2:Y:S04]  /*03e0*/  LDG.E.64 R16, desc[UR10][R12.64+-0x20] ;  /* 0xffffe00a0c107981 */ /* 0x002ea8000c1e1b00 */
[----:B------:R-:W2:Y:S02]  /*03f0*/  LDG.E.64 R26, desc[UR10][R14.64+-0x20] ;  /* 0xffffe00a0e1a7981 */ /* 0x000ea4000c1e1b00 */
[----:B--2--5:R-:W-:-:S07]  /*0400*/  DFMA R26, R16, R26, R18 ;  /* 0x0000001a101a722b */ /* 0x024fce0000000012 */
[----:B------:R1:W-:Y:S04]  /*0410*/  STG.E.64 desc[UR10][R10.64], R26 ;  /* 0x0000001a0a007986 */ /* 0x0003e8000c101b0a */
[----:B------:R-:W2:Y:S04]  /*0420*/  LDG.E.64 R16, desc[UR10][R12.64+-0x18] ;  /* 0xffffe80a0c107981 */ /* 0x000ea8000c1e1b00 */
[----:B------:R-:W2:Y:S02]  /*0430*/  LDG.E.64 R18, desc[UR10][R14.64+-0x18] ;  /* 0xffffe80a0e127981 */ /* 0x000ea4000c1e1b00 */
[----:B--2---:R-:W-:-:S07]  /*0440*/  DFMA R18, R16, R18, R26 ;  /* 0x000000121012722b */ /* 0x004fce000000001a */
[----:B------:R2:W-:Y:S04]  /*0450*/  STG.E.64 desc[UR10][R10.64], R18 ;  /* 0x000000120a007986 */ /* 0x0005e8000c101b0a */
[----:B------:R-:W3:Y:S04]  /*0460*/  LDG.E.64 R16, desc[UR10][R12.64+-0x10] ;  /* 0xfffff00a0c107981 */ /* 0x000ee8000c1e1b00 */
[----:B------:R-:W3:Y:S02]  /*0470*/  LDG.E.64 R20, desc[UR10][R14.64+-0x10] ;  /* 0xfffff00a0e147981 */ /* 0x000ee4000c1e1b00 */
[----:B---3--:R-:W-:-:S07]  /*0480*/  DFMA R20, R16, R20, R18 ;  /* 0x000000141014722b */ /* 0x008fce0000000012 */
[----:B------:R3:W-:Y:S04]  /*0490*/  STG.E.64 desc[UR10][R10.64], R20 ;  /* 0x000000140a007986 */ /* 0x0007e8000c101b0a */
[----:B------:R-:W4:Y:S04]  /*04a0*/  LDG.E.64 R16, desc[UR10][R12.64+-0x8] ;  /* 0xfffff80a0c107981 */ /* 0x000f28000c1e1b00 */
[----:B------:R-:W4:Y:S02]  /*04b0*/  LDG.E.64 R28, desc[UR10][R14.64+-0x8] ;  /* 0xfffff80a0e1c7981 */ /* 0x000f24000c1e1b00 */
[----:B----4-:R-:W-:-:S07]  /*04c0*/  DFMA R28, R16, R28, R20 ;  /* 0x0000001c101c722b */ /* 0x010fce0000000014 */
[----:B------:R4:W-:Y:S04]  /*04d0*/  STG.E.64 desc[UR10][R10.64], R28 ;  /* 0x0000001c0a007986 */ /* 0x0009e8000c101b0a */
[----:B------:R-:W2:Y:S04]  /*04e0*/  LDG.E.64 R16, desc[UR10][R12.64] ;  /* 0x0000000a0c107981 */ /* 0x000ea8000c1e1b00 */
[----:B-1----:R-:W2:Y:S02]  /*04f0*/  LDG.E.64 R26, desc[UR10][R14.64] ;  /* 0x0000000a0e1a7981 */ /* 0x002ea4000c1e1b00 */
[----:B--2---:R-:W-:-:S07]  /*0500*/  DFMA R26, R16, R26, R28 ;  /* 0x0000001a101a722b */ /* 0x004fce000000001c */
[----:B------:R1:W-:Y:S04]  /*0510*/  STG.E.64 desc[UR10][R10.64], R26 ;  /* 0x0000001a0a007986 */ /* 0x0003e8000c101b0a */
[----:B------:R-:W2:Y:S04]  /*0520*/  LDG.E.64 R16, desc[UR10][R12.64+0x8] ;  /* 0x0000080a0c107981 */ /* 0x000ea8000c1e1b00 */
[----:B------:R-:W2:Y:S02]  /*0530*/  LDG.E.64 R18, desc[UR10][R14.64+0x8] ;  /* 0x0000080a0e127981 */ /* 0x000ea4000c1e1b00 */
[----:B--2---:R-:W-:-:S07]  /*0540*/  DFMA R16, R16, R18, R26 ;  /* 0x000000121010722b */ /* 0x004fce000000001a */
[----:B------:R1:W-:Y:S04]  /*0550*/  STG.E.64 desc[UR10][R10.64], R16 ;  /* 0x000000100a007986 */ /* 0x0003e8000c101b0a */
[----:B------:R-:W2:Y:S04]  /*0560*/  LDG.E.64 R18, desc[UR10][R12.64+0x10] ;  /* 0x0000100a0c127981 */ /* 0x000ea8000c1e1b00 */
[----:B---3--:R-:W2:Y:S01]  /*0570*/  LDG.E.64 R20, desc[UR10][R14.64+0x10] ;  /* 0x0000100a0e147981 */ /* 0x008ea2000c1e1b00 */
[----:B------:R-:W-:Y:S01]  /*0580*/  IADD3 R6, PT, PT, R6, 0x8, RZ ;  /* 0x0000000806067810 */ /* 0x000fe20007ffe0ff */
[----:B--2---:R-:W-:-:S07]  /*0590*/  DFMA R20, R18, R20, R16 ;  /* 0x000000141214722b */ /* 0x004fce0000000010 */
[----:B------:R1:W-:Y:S04]  /*05a0*/  STG.E.64 desc[UR10][R10.64], R20 ;  /* 0x000000140a007986 */ /* 0x0003e8000c101b0a */
[----:B------:R-:W2:Y:S04]  /*05b0*/  LDG.E.64 R18, desc[UR10][R12.64+0x18] ;  /* 0x0000180a0c127981 */ /* 0x000ea8000c1e1b00 */
[----:B----4-:R-:W2:Y:S01]  /*05c0*/  LDG.E.64 R28, desc[UR10][R14.64+0x18] ;  /* 0x0000180a0e1c7981 */ /* 0x010ea2000c1e1b00 */
[----:B------:R-:W-:Y:S01]  /*05d0*/  ISETP.NE.AND P2, PT, R6, RZ, PT ;  /* 0x000000ff0600720c */ /* 0x000fe20003f45270 */
[----:B------:R-:W-:Y:S01]  /*05e0*/  VIADD R24, R24, 0x8 ;  /* 0x0000000818187836 */ /* 0x000fe20000000000 */
[----:B------:R-:W-:Y:S01]  /*05f0*/  IADD3 R25, PT, PT, R25, 0x8, RZ ;  /* 0x0000000819197810 */ /* 0x000fe20007ffe0ff */
[----:B--2---:R-:W-:-:S07]  /*0600*/  DFMA R18, R18, R28, R20 ;  /* 0x0000001c1212722b */ /* 0x004fce0000000014 */
[----:B------:R1:W-:Y:S03]  /*0610*/  STG.E.64 desc[UR10][R10.64], R18 ;  /* 0x000000120a007986 */ /* 0x0003e6000c101b0a */
[----:B------:R-:W-:Y:S05]  /*0620*/  @P2 BRA `(.L_x_1) ;  /* 0xfffffffc00542947 */ /* 0x000fea000383ffff */
.L_x_0:
[----:B------:R-:W-:-:S13]  /*0630*/  ISETP.NE.AND P2, PT, R2, RZ, PT ;  /* 0x000000ff0200720c */ /* 0x000fda0003f45270 */
[----:B------:R-:W-:Y:S05]  /*0640*/  @!P2 BRA `(.L_x_2) ;  /* 0x0000000000e0a947 */ /* 0x000fea0003800000 */
[----:B------:R-:W-:-:S05]  /*0650*/  VIADD R6, R2, 0xffffffff ;  /* 0xffffffff02067836 */ /* 0x000fca0000000000 */
[----:B------:R-:W-:-:S13]  /*0660*/  ISETP.GE.U32.AND P2, PT, R6, 0x3, PT ;  /* 0x000000030600780c */ /* 0x000fda0003f46070 */
[----:B------:R-:W-:Y:S05]  /*0670*/  @!P2 BRA `(.L_x_3) ;  /* 0x00000000005ca947 */ /* 0x000fea0003800000 */
[----:B------:R-:W2:Y:S01]  /*0680*/  LDC.64 R14, c[0x0][0x380] ;  /* 0x0000e000ff0e7b82 */ /* 0x000ea20000000a00 */
[----:B-1----:R-:W-:Y:S01]  /*0690*/  IADD3 R17, PT, PT, R8, R23, RZ ;  /* 0x0000001708117210 */ /* 0x002fe20007ffe0ff */
[----:B------:R-:W-:-:S06]  /*06a0*/  IMAD.IADD R21, R22, 0x1, R23 ;  /* 0x0000000116157824 */ /* 0x000fcc00078e0217 */
[----:B------:R-:W1:Y:S01]  /*06b0*/  LDC.64 R12, c[0x0][0x390] ;  /* 0x0000e400ff0c7b82 */ /* 0x000e620000000a00 */
[----:B--2---:R-:W-:-:S05]  /*06c0*/  IMAD.WIDE R14, R17, 0x8, R14 ;  /* 0x00000008110e7825 */ /* 0x004fca00078e020e */
[----:B------:R-:W2:Y:S01]  /*06d0*/  LDG.E.64 R16, desc[UR10][R14.64] ;  /* 0x0000000a0e107981 */ /* 0x000ea2000c1e1b00 */
[----:B-1----:R-:W-:-:S05]  /*06e0*/  IMAD.WIDE R12, R21, 0x8, R12 ;  /* 0x00000008150c7825 */ /* 0x002fca00078e020c */
[----:B------:R-:W2:Y:S02]  /*06f0*/  LDG.E.64 R24, desc[UR10][R12.64] ;  /* 0x0000000a0c187981 */ /* 0x000ea4000c1e1b00 */
[----:B--2--5:R-:W-:-:S07]  /*0700*/  DFMA R24, R16, R24, R18 ;  /* 0x000000181018722b */ /* 0x024fce0000000012 */
[----:B------:R2:W-:Y:S04]  /*0710*/  STG.E.64 desc[UR10][R10.64], R24 ;  /* 0x000000180a007986 */ /* 0x0005e8000c101b0a */
[----:B------:R-:W3:Y:S04]  /*0720*/  LDG.E.64 R16, desc[UR10][R14.64+0x8] ;  /* 0x0000080a0e107981 */ /* 0x000ee8000c1e1b00 */
[----:B------:R-:W3:Y:S02]  /*0730*/  LDG.E.64 R20, desc[UR10][R12.64+0x8] ;  /* 0x0000080a0c147981 */ /* 0x000ee4000c1e1b00 */
[----:B---3--:R-:W-:-:S07]  /*0740*/  DFMA R20, R16, R20, R24 ;  /* 0x000000141014722b */ /* 0x008fce0000000018 */
[----:B------:R2:W-:Y:S04]  /*0750*/  STG.E.64 desc[UR10][R10.64], R20 ;  /* 0x000000140a007986 */ /* 0x0005e8000c101b0a */
[----:B------:R-:W3:Y:S04]  /*0760*/  LDG.E.64 R18, desc[UR10][R14.64+0x10] ;  /* 0x0000100a0e127981 */ /* 0x000ee8000c1e1b00 */
[----:B------:R-:W3:Y:S02]  /*0770*/  LDG.E.64 R16, desc[UR10][R12.64+0x10] ;  /* 0x0000100a0c107981 */ /* 0x000ee4000c1e1b00 */
[----:B---3--:R-:W-:-:S07]  /*0780*/  DFMA R16, R18, R16, R20 ;  /* 0x000000101210722b */ /* 0x008fce0000000014 */
[----:B------:R2:W-:Y:S04]  /*0790*/  STG.E.64 desc[UR10][R10.64], R16 ;  /* 0x000000100a007986 */ /* 0x0005e8000c101b0a */
[----:B------:R-:W3:Y:S04]  /*07a0*/  LDG.E.64 R18, desc[UR10][R14.64+0x18] ;  /* 0x0000180a0e127981 */ /* 0x000ee8000c1e1b00 */
[----:B------:R-:W3:Y:S01]  /*07b0*/  LDG.E.64 R26, desc[UR10][R12.64+0x18] ;  /* 0x0000180a0c1a7981 */ /* 0x000ee2000c1e1b00 */
[----:B------:R-:W-:Y:S01]  /*07c0*/  IADD3 R23, PT, PT, R23, 0x4, RZ ;  /* 0x0000000417177810 */ /* 0x000fe20007ffe0ff */
[----:B---3--:R-:W-:-:S07]  /*07d0*/  DFMA R18, R18, R26, R16 ;  /* 0x0000001a1212722b */ /* 0x008fce0000000010 */
[----:B------:R2:W-:Y:S04]  /*07e0*/  STG.E.64 desc[UR10][R10.64], R18 ;  /* 0x000000120a007986 */ /* 0x0005e8000c101b0a */
.L_x_3:
[----:B------:R-:W-:-:S13]  /*07f0*/  LOP3.LUT P2, R6, R9, 0x3, RZ, 0xc0, !PT ;  /* 0x0000000309067812 */ /* 0x000fda000784c0ff */
[----:B------:R-:W-:Y:S05]  /*0800*/  @!P2 BRA `(.L_x_2) ;  /* 0x000000000070a947 */ /* 0x000fea0003800000 */
[----:B------:R-:W-:-:S13]  /*0810*/  ISETP.NE.AND P2, PT, R6, 0x1, PT ;  /* 0x000000010600780c */ /* 0x000fda0003f45270 */
[----:B------:R-:W3:Y:S01]  /*0820*/  @P2 LDC.64 R28, c[0x0][0x380] ;  /* 0x0000e000ff1c2b82 */ /* 0x000ee20000000a00 */
[----:B------:R-:W-:Y:S01]  /*0830*/  @P2 IADD3 R15, PT, PT, R22, R23, RZ ;  /* 0x00000017160f2210 */ /* 0x000fe20007ffe0ff */
[----:B------:R-:W-:-:S06]  /*0840*/  @P2 IMAD.IADD R13, R8, 0x1, R23 ;  /* 0x00000001080d2824 */ /* 0x000fcc00078e0217 */
[----:B-1----:R-:W1:Y:S01]  /*0850*/  @P2 LDC.64 R26, c[0x0][0x390] ;  /* 0x0000e400ff1a2b82 */ /* 0x002e620000000a00 */
[----:B---3--:R-:W-:-:S04]  /*0860*/  @P2 IMAD.WIDE R28, R13, 0x8, R28 ;  /* 0x000000080d1c2825 */ /* 0x008fc800078e021c */
[----:B-1----:R-:W-:Y:S02]  /*0870*/  @P2 IMAD.WIDE R26, R15, 0x8, R26 ;  /* 0x000000080f1a2825 */ /* 0x002fe400078e021a */
[----:B------:R-:W3:Y:S04]  /*0880*/  @P2 LDG.E.64 R14, desc[UR10][R28.64] ;  /* 0x0000000a1c0e2981 */ /* 0x000ee8000c1e1b00 */
[----:B------:R-:W3:Y:S01]  /*0890*/  @P2 LDG.E.64 R12, desc[UR10][R26.64] ;  /* 0x0000000a1a0c2981 */ /* 0x000ee2000c1e1b00 */
[----:B------:R-:W-:-:S04]  /*08a0*/  LOP3.LUT R9, R9, 0x1, RZ, 0xc0, !PT ;  /* 0x0000000109097812 */ /* 0x000fc800078ec0ff */
[----:B------:R-:W-:-:S13]  /*08b0*/  ISETP.NE.U32.AND P3, PT, R9, 0x1, PT ;  /* 0x000000010900780c */ /* 0x000fda0003f65070 */
[----:B--2---:R-:W1:Y:S08]  /*08c0*/  @!P3 LDC.64 R24, c[0x0][0x380] ;  /* 0x0000e000ff18bb82 */ /* 0x004e700000000a00 */
[----:B------:R-:W2:Y:S01]  /*08d0*/  @!P3 LDC.64 R20, c[0x0][0x390] ;  /* 0x0000e400ff14bb82 */ /* 0x000ea20000000a00 */
[----:B---3-5:R-:W-:-:S07]  /*08e0*/  @P2 DFMA R12, R14, R12, R18 ;  /* 0x0000000c0e0c222b */ /* 0x028fce0000000012 */
[----:B------:R-:W-:Y:S04]  /*08f0*/  @P2 STG.E.64 desc[UR10][R10.64], R12 ;  /* 0x0000000c0a002986 */ /* 0x000fe8000c101b0a */
[----:B------:R-:W3:Y:S04]  /*0900*/  @P2 LDG.E.64 R14, desc[UR10][R28.64+0x8] ;  /* 0x0000080a1c0e2981 */ /* 0x000ee8000c1e1b00 */
[----:B------:R-:W3:Y:S01]  /*0910*/  @P2 LDG.E.64 R16, desc[UR10][R26.64+0x8] ;  /* 0x0000080a1a102981 */ /* 0x000ee2000c1e1b00 */
[----:B------:R-:W-:-:S05]  /*0920*/  @P2 VIADD R23, R23, 0x2 ;  /* 0x0000000217172836 */ /* 0x000fca0000000000 */
[----:B------:R-:W-:Y:S01]  /*0930*/  @!P3 IADD3 R9, PT, PT, R8, R23, RZ ;  /* 0x000000170809b210 */ /* 0x000fe20007ffe0ff */
[----:B------:R-:W-:-:S04]  /*0940*/  @!P3 IMAD.IADD R23, R22, 0x1, R23 ;  /* 0x000000011617b824 */ /* 0x000fc800078e0217 */
[----:B-1----:R-:W-:-:S04]  /*0950*/  @!P3 IMAD.WIDE R24, R9, 0x8, R24 ;  /* 0x000000080918b825 */ /* 0x002fc800078e0218 */
[----:B--2---:R-:W-:Y:S01]  /*0960*/  @!P3 IMAD.WIDE R20, R23, 0x8, R20 ;  /* 0x000000081714b825 */ /* 0x004fe200078e0214 */
[----:B---3--:R-:W-:-:S07]  /*0970*/  @P2 DFMA R18, R14, R16, R12 ;  /* 0x000000100e12222b */ /* 0x008fce000000000c */
[----:B------:R1:W-:Y:S04]  /*0980*/  @P2 STG.E.64 desc[UR10][R10.64], R18 ;  /* 0x000000120a002986 */ /* 0x0003e8000c101b0a */
[----:B------:R-:W1:Y:S04]  /*0990*/  @!P3 LDG.E.64 R24, desc[UR10][R24.64] ;  /* 0x0000000a1818b981 */ /* 0x000e68000c1e1b00 */
[----:B------:R-:W1:Y:S02]  /*09a0*/  @!P3 LDG.E.64 R20, desc[UR10][R20.64] ;  /* 0x0000000a1414b981 */ /* 0x000e64000c1e1b00 */
[----:B-1----:R-:W-:-:S07]  /*09b0*/  @!P3 DFMA R18, R24, R20, R18 ;  /* 0x000000141812b22b */ /* 0x002fce0000000012 */
[----:B------:R3:W-:Y:S04]  /*09c0*/  @!P3 STG.E.64 desc[UR10][R10.64], R18 ;  /* 0x000000120a00b986 */ /* 0x0007e8000c101b0a */
.L_x_2:
[----:B------:R-:W-:Y:S05]  /*09d0*/  @P1 BRA `(.L_x_4) ;  /* 0xfffffff8002c1947 */ /* 0x000fea000383ffff */
[----:B------:R-:W-:Y:S05]  /*09e0*/  @P0 BRA `(.L_x_5) ;  /* 0xfffffff8000c0947 */ /* 0x000fea000383ffff */
[----:B------:R-:W-:Y:S05]  /*09f0*/  EXIT ;  /* 0x000000000000794d */ /* 0x000fea0003800000 */
.L_x_6:
[----:B------:R-:W-:-:S00]  /*0a00*/  BRA `(.L_x_6) ;  /* 0xfffffffc00fc7947 */ /* 0x000fc0000383ffff */
[----:B------:R-:W-:-:S00]  /*0a10*/  NOP ;  /* 0x0000000000007918 */ /* 0x000fc00000000000 */
        /* <DEDUP_REMOVED lines=14> */
.L_x_7:


//--------------------- .nv.shared.reserved.0     --------------------------
	.section	.nv.shared.reserved.0,"aw",@nobits
	.weak		__nv_reservedSMEM_offset_0_alias
	.size		__nv_reservedSMEM_offset_0_alias, 0, 64
	.other		__nv_reservedSMEM_offset_0_alias,@"STO_CUDA_RESERVED_SHARED STV_DEFAULT"
__nv_reservedSMEM_offset_0_alias:
	.zero		0
	.zero		64


//--------------------- .nv.constant0._Z11convolutionPdS_S_iiiiiiii --------------------------
	.section	.nv.constant0._Z11convolutionPdS_S_iiiiiiii,"a",@progbits
	.sectionflags	@""
	.align	4
.nv.constant0._Z11convolutionPdS_S_iiiiiiii:
	.zero		952


//--------------------- SYMBOLS --------------------------

	.type		.nv.reservedSmem.offset0,@object
	.size		.nv.reservedSmem.offset0,0x4
